	.headerflags	@"EF_CUDA_TEXMODE_UNIFIED EF_CUDA_64BIT_ADDRESS EF_CUDA_ACCELERATORS EF_CUDA_SM90 EF_CUDA_VIRTUAL_SM(EF_CUDA_SM90)"
	.elftype	@"ET_EXEC"


//--------------------- .nv.info                  --------------------------
	.section	.nv.info,"",@"SHT_CUDA_INFO"
	.align	4


	//----- nvinfo : EIATTR_REGCOUNT
	.align		4
        /*0000*/ 	.byte	0x04, 0x2f
        /*0002*/ 	.short	(.L_1 - .L_0)
	.align		4
.L_0:
        /*0004*/ 	.word	index@(triton_poi_fused_reflection_pad2d_1)
        /*0008*/ 	.word	0x0000000c


	//----- nvinfo : EIATTR_MIN_STACK_SIZE
	.align		4
.L_1:
        /*000c*/ 	.byte	0x04, 0x12
        /*000e*/ 	.short	(.L_3 - .L_2)
	.align		4
.L_2:
        /*0010*/ 	.word	index@(triton_poi_fused_reflection_pad2d_1)
        /*0014*/ 	.word	0x00000000


	//----- nvinfo : EIATTR_FRAME_SIZE
	.align		4
.L_3:
        /*0018*/ 	.byte	0x04, 0x11
        /*001a*/ 	.short	(.L_5 - .L_4)
	.align		4
.L_4:
        /*001c*/ 	.word	index@(triton_poi_fused_reflection_pad2d_1)
        /*0020*/ 	.word	0x00000000


	//----- nvinfo : EIATTR_MIN_STACK_SIZE
	.align		4
.L_5:
        /*0024*/ 	.byte	0x04, 0x12
        /*0026*/ 	.short	(.L_7 - .L_6)
	.align		4
.L_6:
        /*0028*/ 	.word	index@(triton_poi_fused_reflection_pad2d_1)
        /*002c*/ 	.word	0x00000000
.L_7:


//--------------------- .nv.info.triton_poi_fused_reflection_pad2d_1 --------------------------
	.section	.nv.info.triton_poi_fused_reflection_pad2d_1,"",@"SHT_CUDA_INFO"
	.sectionflags	@""
	.align	4


	//----- nvinfo : EIATTR_CUDA_API_VERSION
	.align		4
        /*0000*/ 	.byte	0x04, 0x37
        /*0002*/ 	.short	(.L_9 - .L_8)
.L_8:
        /*0004*/ 	.word	0x0000007c


	//----- nvinfo : EIATTR_KPARAM_INFO
	.align		4
.L_9:
        /*0008*/ 	.byte	0x04, 0x17
        /*000a*/ 	.short	(.L_11 - .L_10)
.L_10:
        /*000c*/ 	.word	0x00000000
        /*0010*/ 	.short	0x0002
        /*0012*/ 	.short	0x0010
        /*0014*/ 	.byte	0x00, 0xf0, 0x11, 0x00


	//----- nvinfo : EIATTR_KPARAM_INFO
	.align		4
.L_11:
        /*0018*/ 	.byte	0x04, 0x17
        /*001a*/ 	.short	(.L_13 - .L_12)
.L_12:
        /*001c*/ 	.word	0x00000000
        /*0020*/ 	.short	0x0001
        /*0022*/ 	.short	0x0008
        /*0024*/ 	.byte	0x00, 0xf4, 0x21, 0x00


	//----- nvinfo : EIATTR_KPARAM_INFO
	.align		4
.L_13:
        /*0028*/ 	.byte	0x04, 0x17
        /*002a*/ 	.short	(.L_15 - .L_14)
.L_14:
        /*002c*/ 	.word	0x00000000
        /*0030*/ 	.short	0x0000
        /*0032*/ 	.short	0x0000
        /*0034*/ 	.byte	0x00, 0xf4, 0x21, 0x00


	//----- nvinfo : EIATTR_SPARSE_MMA_MASK
	.align		4
.L_15:
        /*0038*/ 	.byte	0x03, 0x50
        /*003a*/ 	.short	0x0000


	//----- nvinfo : EIATTR_MAXREG_COUNT
	.align		4
        /*003c*/ 	.byte	0x03, 0x1b
        /*003e*/ 	.short	0x00ff


	//----- nvinfo : EIATTR_EXIT_INSTR_OFFSETS
	.align		4
        /*0040*/ 	.byte	0x04, 0x1c
        /*0042*/ 	.short	(.L_17 - .L_16)


	//   ....[0]....
.L_16:
        /*0044*/ 	.word	0x00000320


	//   ....[1]....
        /*0048*/ 	.word	0x00000340


	//----- nvinfo : EIATTR_REQNTID
	.align		4
.L_17:
        /*004c*/ 	.byte	0x04, 0x10
        /*004e*/ 	.short	(.L_19 - .L_18)
.L_18:
        /*0050*/ 	.word	0x00000080
        /*0054*/ 	.word	0x00000001
        /*0058*/ 	.word	0x00000001


	//----- nvinfo : EIATTR_CBANK_PARAM_SIZE
	.align		4
.L_19:
        /*005c*/ 	.byte	0x03, 0x19
        /*005e*/ 	.short	0x0014


	//----- nvinfo : EIATTR_PARAM_CBANK
	.align		4
        /*0060*/ 	.byte	0x04, 0x0a
        /*0062*/ 	.short	(.L_21 - .L_20)
	.align		4
.L_20:
        /*0064*/ 	.word	index@(.nv.constant0.triton_poi_fused_reflection_pad2d_1)
        /*0068*/ 	.short	0x0210
        /*006a*/ 	.short	0x0014


	//----- nvinfo : EIATTR_SW_WAR
	.align		4
.L_21:
        /*006c*/ 	.byte	0x04, 0x36
        /*006e*/ 	.short	(.L_23 - .L_22)
.L_22:
        /*0070*/ 	.word	0x00000008
.L_23:


//--------------------- .nv.callgraph             --------------------------
	.section	.nv.callgraph,"",@"SHT_CUDA_CALLGRAPH"
	.align	4
	.sectionentsize	8
	.align		4
        /*0000*/ 	.word	0x00000000
	.align		4
        /*0004*/ 	.word	0xffffffff
	.align		4
        /*0008*/ 	.word	0x00000000
	.align		4
        /*000c*/ 	.word	0xfffffffe
	.align		4
        /*0010*/ 	.word	0x00000000
	.align		4
        /*0014*/ 	.word	0xfffffffd
	.align		4
        /*0018*/ 	.word	0x00000000
	.align		4
        /*001c*/ 	.word	0xfffffffc


//--------------------- .text.triton_poi_fused_reflection_pad2d_1 --------------------------
	.section	.text.triton_poi_fused_reflection_pad2d_1,"ax",@progbits
	.align	128
        .global         triton_poi_fused_reflection_pad2d_1
        .type           triton_poi_fused_reflection_pad2d_1,@function
        .size           triton_poi_fused_reflection_pad2d_1,(.L_x_1 - triton_poi_fused_reflection_pad2d_1)
        .other          triton_poi_fused_reflection_pad2d_1,@"STO_CUDA_ENTRY STV_DEFAULT"
triton_poi_fused_reflection_pad2d_1:
.text.triton_poi_fused_reflection_pad2d_1:
[----:B------:R-:W0:Y:S02]  /*0000*/  LDC R1, c[0x0][0x28] ;  /* 0x00000a00ff017b82 */ /* 0x000e240000000800 */
[----:B------:R-:W1:Y:S01]  /*0010*/  S2R R0, SR_TID.X ;  /* 0x0000000000007919 */ /* 0x000e620000002100 */
[----:B------:R-:W-:Y:S01]  /*0020*/  ULDC.64 UR4, c[0x0][0x208] ;  /* 0x0000820000047ab9 */ /* 0x000fe20000000a00 */
[----:B------:R-:W2:Y:S01]  /*0030*/  S2R R3, SR_CTAID.X ;  /* 0x0000000000037919 */ /* 0x000ea20000002500 */
[----:B-1----:R-:W-:-:S05]  /*0040*/  IMAD.SHL.U32 R0, R0, 0x2, RZ ;  /* 0x0000000200007824 */ /* 0x002fca00078e00ff */
[----:B------:R-:W-:-:S05]  /*0050*/  LOP3.LUT R0, R0, 0xfe, RZ, 0xc0, !PT ;  /* 0x000000fe00007812 */ /* 0x000fca00078ec0ff */
[----:B--2---:R-:W-:-:S04]  /*0060*/  IMAD R0, R3, 0x100, R0 ;  /* 0x0000010003007824 */ /* 0x004fc800078e0200 */
[C---:B------:R-:W-:Y:S01]  /*0070*/  IMAD.HI R3, R0.reuse, 0x2aaaaaab, RZ ;  /* 0x2aaaaaab00037827 */ /* 0x040fe200078e02ff */
[----:B------:R-:W-:-:S03]  /*0080*/  ISETP.GE.AND P0, PT, R0, 0x1b0, PT ;  /* 0x000001b00000780c */ /* 0x000fc60003f06270 */
[----:B------:R-:W-:Y:S01]  /*0090*/  VIADD R2, R0, 0x1 ;  /* 0x0000000100027836 */ /* 0x000fe20000000000 */
[----:B------:R-:W-:-:S03]  /*00a0*/  LEA.HI R4, R3, R3, RZ, 0x1 ;  /* 0x0000000303047211 */ /* 0x000fc600078f08ff */
[----:B------:R-:W-:-:S04]  /*00b0*/  IMAD.HI R3, R2, 0x2aaaaaab, RZ ;  /* 0x2aaaaaab02037827 */ /* 0x000fc800078e02ff */
[----:B------:R-:W-:Y:S01]  /*00c0*/  IMAD.HI R5, R4, 0x2aaaaaab, RZ ;  /* 0x2aaaaaab04057827 */ /* 0x000fe200078e02ff */
[----:B------:R-:W-:-:S03]  /*00d0*/  LEA.HI R3, R3, R3, RZ, 0x1 ;  /* 0x0000000303037211 */ /* 0x000fc600078f08ff */
[----:B------:R-:W-:Y:S01]  /*00e0*/  IMAD R6, R4, 0x6, RZ ;  /* 0x0000000604067824 */ /* 0x000fe200078e02ff */
[----:B------:R-:W-:Y:S01]  /*00f0*/  LEA.HI R5, R5, R5, RZ, 0x1 ;  /* 0x0000000505057211 */ /* 0x000fe200078f08ff */
[----:B------:R-:W-:-:S03]  /*0100*/  IMAD R3, R3, 0x6, RZ ;  /* 0x0000000603037824 */ /* 0x000fc600078e02ff */
[----:B------:R-:W-:Y:S01]  /*0110*/  LOP3.LUT R7, RZ, R6, RZ, 0x33, !PT ;  /* 0x00000006ff077212 */ /* 0x000fe200078e33ff */
[----:B------:R-:W-:Y:S01]  /*0120*/  IMAD R5, R5, 0x6, RZ ;  /* 0x0000000605057824 */ /* 0x000fe200078e02ff */
[----:B------:R-:W-:Y:S02]  /*0130*/  LOP3.LUT R3, RZ, R3, RZ, 0x33, !PT ;  /* 0x00000003ff037212 */ /* 0x000fe400078e33ff */
[----:B------:R-:W-:Y:S02]  /*0140*/  IADD3 R7, R0, R7, RZ ;  /* 0x0000000700077210 */ /* 0x000fe40007ffe0ff */
[----:B------:R-:W-:Y:S01]  /*0150*/  LOP3.LUT R5, RZ, R5, RZ, 0x33, !PT ;  /* 0x00000005ff057212 */ /* 0x000fe200078e33ff */
[----:B------:R-:W-:Y:S01]  /*0160*/  IMAD.IADD R3, R2, 0x1, R3 ;  /* 0x0000000102037824 */ /* 0x000fe200078e0203 */
[----:B------:R-:W-:-:S03]  /*0170*/  IABS R7, R7 ;  /* 0x0000000700077213 */ /* 0x000fc60000000000 */
[----:B------:R-:W-:Y:S01]  /*0180*/  IMAD.IADD R5, R4, 0x1, R5 ;  /* 0x0000000104057824 */ /* 0x000fe200078e0205 */
[----:B------:R-:W-:Y:S01]  /*0190*/  IABS R6, R3 ;  /* 0x0000000300067213 */ /* 0x000fe20000000000 */
[----:B------:R-:W-:Y:S01]  /*01a0*/  IMAD.HI R4, R0, 0x38e38e39, RZ ;  /* 0x38e38e3900047827 */ /* 0x000fe200078e02ff */
[----:B------:R-:W1:Y:S01]  /*01b0*/  LDC.64 R2, c[0x0][0x210] ;  /* 0x00008400ff027b82 */ /* 0x000e620000000a00 */
[----:B------:R-:W-:Y:S02]  /*01c0*/  IADD3 R7, R7, -0x3, RZ ;  /* 0xfffffffd07077810 */ /* 0x000fe40007ffe0ff */
[----:B------:R-:W-:Y:S01]  /*01d0*/  IABS R8, R5 ;  /* 0x0000000500087213 */ /* 0x000fe20000000000 */
[----:B------:R-:W-:Y:S01]  /*01e0*/  VIADD R6, R6, 0xfffffffd ;  /* 0xfffffffd06067836 */ /* 0x000fe20000000000 */
[----:B------:R-:W-:Y:S02]  /*01f0*/  SHF.R.U32.HI R5, RZ, 0x1f, R4 ;  /* 0x0000001fff057819 */ /* 0x000fe40000011604 */
[----:B------:R-:W-:-:S02]  /*0200*/  IABS R7, R7 ;  /* 0x0000000700077213 */ /* 0x000fc40000000000 */
[----:B------:R-:W-:Y:S01]  /*0210*/  LEA.HI R5, R4, R5, RZ, 0x1d ;  /* 0x0000000504057211 */ /* 0x000fe200078fe8ff */
[----:B------:R-:W-:Y:S01]  /*0220*/  VIADD R4, R8, 0xfffffffd ;  /* 0xfffffffd08047836 */ /* 0x000fe20000000000 */
[----:B------:R-:W-:Y:S02]  /*0230*/  IABS R8, R6 ;  /* 0x0000000600087213 */ /* 0x000fe40000000000 */
[----:B------:R-:W-:Y:S02]  /*0240*/  LEA R5, R5, 0xf, 0x4 ;  /* 0x0000000f05057811 */ /* 0x000fe400078e20ff */
[----:B------:R-:W-:Y:S02]  /*0250*/  MOV R6, R7 ;  /* 0x0000000700067202 */ /* 0x000fe40000000f00 */
[----:B------:R-:W-:-:S03]  /*0260*/  IABS R7, R4 ;  /* 0x0000000400077213 */ /* 0x000fc60000000000 */
[----:B------:R-:W-:Y:S01]  /*0270*/  IMAD.IADD R4, R5, 0x1, -R6 ;  /* 0x0000000105047824 */ /* 0x000fe200078e0a06 */
[----:B------:R-:W-:Y:S02]  /*0280*/  IADD3 R6, R5, -R8, RZ ;  /* 0x8000000805067210 */ /* 0x000fe40007ffe0ff */
[----:B------:R-:W-:Y:S01]  /*0290*/  CS2R R8, SRZ ;  /* 0x0000000000087805 */ /* 0x000fe2000001ff00 */
[C---:B------:R-:W-:Y:S02]  /*02a0*/  IMAD R5, R7.reuse, -0x4, R4 ;  /* 0xfffffffc07057824 */ /* 0x040fe400078e0204 */
[----:B------:R-:W-:Y:S02]  /*02b0*/  IMAD R7, R7, -0x4, R6 ;  /* 0xfffffffc07077824 */ /* 0x000fe400078e0206 */
[----:B-1----:R-:W-:-:S04]  /*02c0*/  IMAD.WIDE R4, R5, 0x4, R2 ;  /* 0x0000000405047825 */ /* 0x002fc800078e0202 */
[----:B------:R-:W-:Y:S01]  /*02d0*/  IMAD.WIDE R2, R7, 0x4, R2 ;  /* 0x0000000407027825 */ /* 0x000fe200078e0202 */
[----:B------:R1:W5:Y:S01]  /*02e0*/  @!P0 LDG.E.EL R8, desc[UR4][R4.64] ;  /* 0x0000000404088981 */ /* 0x000362000c2e1900 */
[----:B------:R-:W2:Y:S03]  /*02f0*/  LDC.64 R6, c[0x0][0x218] ;  /* 0x00008600ff067b82 */ /* 0x000ea60000000a00 */
[----:B------:R1:W5:Y:S01]  /*0300*/  @!P0 LDG.E.EL R9, desc[UR4][R2.64] ;  /* 0x0000000402098981 */ /* 0x000362000c2e1900 */
[----:B--2---:R-:W-:Y:S01]  /*0310*/  IMAD.WIDE R6, R0, 0x4, R6 ;  /* 0x0000000400067825 */ /* 0x004fe200078e0206 */
[----:B-1----:R-:W-:Y:S06]  /*0320*/  @P0 EXIT ;  /* 0x000000000000094d */ /* 0x002fec0003800000 */
[----:B-----5:R-:W-:Y:S01]  /*0330*/  STG.E.64 desc[UR4][R6.64], R8 ;  /* 0x0000000806007986 */ /* 0x020fe2000c101b04 */
[----:B------:R-:W-:Y:S05]  /*0340*/  EXIT ;  /* 0x000000000000794d */ /* 0x000fea0003800000 */
.L_x_0:
[----:B------:R-:W-:-:S00]  /*0350*/  BRA `(.L_x_0) ;  /* 0xfffffffc00fc7947 */ /* 0x000fc0000383ffff */
[----:B------:R-:W-:-:S00]  /*0360*/  NOP ;  /* 0x0000000000007918 */ /* 0x000fc00000000000 */
        /* <DEDUP_REMOVED lines=9> */
.L_x_1:


//--------------------- .nv.constant0.triton_poi_fused_reflection_pad2d_1 --------------------------
	.section	.nv.constant0.triton_poi_fused_reflection_pad2d_1,"a",@progbits
	.sectionflags	@""
	.align	4
.nv.constant0.triton_poi_fused_reflection_pad2d_1:
	.zero		548
